//
// Generated by NVIDIA NVVM Compiler
//
// Compiler Build ID: CL-36424714
// Cuda compilation tools, release 13.0, V13.0.88
// Based on NVVM 20.0.0
//

.version 9.0
.target sm_100
.address_size 64

	// .globl	_Z22sum_csv_data_with_cudaPdS_S_S_

.visible .entry _Z22sum_csv_data_with_cudaPdS_S_S_(
	.param .u64 .ptr .align 1 _Z22sum_csv_data_with_cudaPdS_S_S__param_0,
	.param .u64 .ptr .align 1 _Z22sum_csv_data_with_cudaPdS_S_S__param_1,
	.param .u64 .ptr .align 1 _Z22sum_csv_data_with_cudaPdS_S_S__param_2,
	.param .u64 .ptr .align 1 _Z22sum_csv_data_with_cudaPdS_S_S__param_3
)
{
	.reg .pred 	%p<2>;
	.reg .b32 	%r<4>;
	.reg .b64 	%rd<14>;
	.reg .b64 	%fd<6>;

	ld.param.u64 	%rd1, [_Z22sum_csv_data_with_cudaPdS_S_S__param_0];
	ld.param.u64 	%rd2, [_Z22sum_csv_data_with_cudaPdS_S_S__param_1];
	ld.param.u64 	%rd3, [_Z22sum_csv_data_with_cudaPdS_S_S__param_2];
	ld.param.u64 	%rd4, [_Z22sum_csv_data_with_cudaPdS_S_S__param_3];
	mov.u32 	%r2, %tid.x;
	mov.u32 	%r3, %ctaid.x;
	mad.lo.s32 	%r1, %r3, 1000, %r2;
	setp.gt.u32 	%p1, %r1, 999999;
	@%p1 bra 	$L__BB0_2;
	cvta.to.global.u64 	%rd5, %rd2;
	cvta.to.global.u64 	%rd6, %rd3;
	cvta.to.global.u64 	%rd7, %rd4;
	cvta.to.global.u64 	%rd8, %rd1;
	mul.wide.u32 	%rd9, %r1, 8;
	add.s64 	%rd10, %rd5, %rd9;
	ld.global.f64 	%fd1, [%rd10];
	add.s64 	%rd11, %rd6, %rd9;
	ld.global.f64 	%fd2, [%rd11];
	add.s64 	%rd12, %rd7, %rd9;
	ld.global.f64 	%fd3, [%rd12];
	add.f64 	%fd4, %fd1, %fd2;
	add.f64 	%fd5, %fd4, %fd3;
	add.s64 	%rd13, %rd8, %rd9;
	st.global.f64 	[%rd13], %fd5;
$L__BB0_2:
	ret;

}


// ===== COMPILED SASS (sm_100) =====

	.target	sm_100

	.elftype	@"ET_EXEC"


//--------------------- .note.nv.tkinfo           --------------------------
	.section	.note.nv.tkinfo,"",@"SHT_NOTE"
	.sectionflags	@"SHF_NOTE_NV_TKINFO"
	.tkinfo
        /*0018*/ 	.word	0x00000002
        /*0030*/ 	.string	""
        /*0030*/ 	.string	"ptxas"
        /*0030*/ 	.string	"Cuda compilation tools, release 13.0, V13.0.88"
        /*0030*/ 	.string	"Build cuda_13.0.r13.0/compiler.36424714_0"
        /*0030*/ 	.string	"-arch sm_100 -m 64 "



//--------------------- .note.nv.cuinfo           --------------------------
	.section	.note.nv.cuinfo,"",@"SHT_NOTE"
	.sectionflags	@"SHF_NOTE_NV_CUINFO"
        /*0018*/ 	.short	0x0002
        /*001a*/ 	.short	0x0064
        /*001c*/ 	.short	0x0082
	.zero		2


//--------------------- .nv.info                  --------------------------
	.section	.nv.info,"",@"SHT_CUDA_INFO"
	.align	4


	//----- nvinfo : EIATTR_REGCOUNT
	.align		4
        /*0000*/ 	.byte	0x04, 0x2f
        /*0002*/ 	.short	(.L_1 - .L_0)
	.align		4
.L_0:
        /*0004*/ 	.word	index@(_Z22sum_csv_data_with_cudaPdS_S_S_)
        /*0008*/ 	.word	0x00000010


	//----- nvinfo : EIATTR_FRAME_SIZE
	.align		4
.L_1:
        /*000c*/ 	.byte	0x04, 0x11
        /*000e*/ 	.short	(.L_3 - .L_2)
	.align		4
.L_2:
        /*0010*/ 	.word	index@(_Z22sum_csv_data_with_cudaPdS_S_S_)
        /*0014*/ 	.word	0x00000000


	//----- nvinfo : EIATTR_MIN_STACK_SIZE
	.align		4
.L_3:
        /*0018*/ 	.byte	0x04, 0x12
        /*001a*/ 	.short	(.L_5 - .L_4)
	.align		4
.L_4:
        /*001c*/ 	.word	index@(_Z22sum_csv_data_with_cudaPdS_S_S_)
        /*0020*/ 	.word	0x00000000
.L_5:


//--------------------- .nv.compat                --------------------------
	.section	.nv.compat,"",@"SHT_CUDA_COMPAT_INFO"
	.align	4
        /*0000*/ 	.byte	0x02, 0x09, 0x00, 0x00, 0x02, 0x02, 0x01, 0x00, 0x02, 0x05, 0x05, 0x00, 0x03, 0x07, 0x01, 0x01
        /*0010*/ 	.byte	0x02, 0x03, 0x00, 0x00, 0x02, 0x06, 0x01, 0x00, 0x04, 0x0b, 0x08, 0x00, 0x01, 0x00, 0x00, 0x00
        /*0020*/ 	.byte	0x00, 0x00, 0x00, 0x00


//--------------------- .nv.info._Z22sum_csv_data_with_cudaPdS_S_S_ --------------------------
	.section	.nv.info._Z22sum_csv_data_with_cudaPdS_S_S_,"",@"SHT_CUDA_INFO"
	.sectionflags	@""
	.align	4


	//----- nvinfo : EIATTR_CUDA_API_VERSION
	.align		4
        /*0000*/ 	.byte	0x04, 0x37
        /*0002*/ 	.short	(.L_7 - .L_6)
.L_6:
        /*0004*/ 	.word	0x00000082


	//----- nvinfo : EIATTR_KPARAM_INFO
	.align		4
.L_7:
        /*0008*/ 	.byte	0x04, 0x17
        /*000a*/ 	.short	(.L_9 - .L_8)
.L_8:
        /*000c*/ 	.word	0x00000000
        /*0010*/ 	.short	0x0003
        /*0012*/ 	.short	0x0018
        /*0014*/ 	.byte	0x00, 0xf5, 0x21, 0x00


	//----- nvinfo : EIATTR_KPARAM_INFO
	.align		4
.L_9:
        /*0018*/ 	.byte	0x04, 0x17
        /*001a*/ 	.short	(.L_11 - .L_10)
.L_10:
        /*001c*/ 	.word	0x00000000
        /*0020*/ 	.short	0x0002
        /*0022*/ 	.short	0x0010
        /*0024*/ 	.byte	0x00, 0xf5, 0x21, 0x00


	//----- nvinfo : EIATTR_KPARAM_INFO
	.align		4
.L_11:
        /*0028*/ 	.byte	0x04, 0x17
        /*002a*/ 	.short	(.L_13 - .L_12)
.L_12:
        /*002c*/ 	.word	0x00000000
        /*0030*/ 	.short	0x0001
        /*0032*/ 	.short	0x0008
        /*0034*/ 	.byte	0x00, 0xf5, 0x21, 0x00


	//----- nvinfo : EIATTR_KPARAM_INFO
	.align		4
.L_13:
        /*0038*/ 	.byte	0x04, 0x17
        /*003a*/ 	.short	(.L_15 - .L_14)
.L_14:
        /*003c*/ 	.word	0x00000000
        /*0040*/ 	.short	0x0000
        /*0042*/ 	.short	0x0000
        /*0044*/ 	.byte	0x00, 0xf5, 0x21, 0x00


	//----- nvinfo : EIATTR_SPARSE_MMA_MASK
	.align		4
.L_15:
        /*0048*/ 	.byte	0x03, 0x50
        /*004a*/ 	.short	0x0000


	//----- nvinfo : EIATTR_MAXREG_COUNT
	.align		4
        /*004c*/ 	.byte	0x03, 0x1b
        /*004e*/ 	.short	0x00ff


	//----- nvinfo : EIATTR_MERCURY_ISA_VERSION
	.align		4
        /*0050*/ 	.byte	0x03, 0x5f
        /*0052*/ 	.short	0x0101


	//----- nvinfo : EIATTR_VRC_CTA_INIT_COUNT
	.align		4
        /*0054*/ 	.byte	0x02, 0x4a
	.zero		1
	.zero		1


	//----- nvinfo : EIATTR_EXIT_INSTR_OFFSETS
	.align		4
        /*0058*/ 	.byte	0x04, 0x1c
        /*005a*/ 	.short	(.L_17 - .L_16)


	//   ....[0]....
.L_16:
        /*005c*/ 	.word	0x00000050


	//   ....[1]....
        /*0060*/ 	.word	0x00000150


	//----- nvinfo : EIATTR_CBANK_PARAM_SIZE
	.align		4
.L_17:
        /*0064*/ 	.byte	0x03, 0x19
        /*0066*/ 	.short	0x0020


	//----- nvinfo : EIATTR_PARAM_CBANK
	.align		4
        /*0068*/ 	.byte	0x04, 0x0a
        /*006a*/ 	.short	(.L_19 - .L_18)
	.align		4
.L_18:
        /*006c*/ 	.word	index@(.nv.constant0._Z22sum_csv_data_with_cudaPdS_S_S_)
        /*0070*/ 	.short	0x0380
        /*0072*/ 	.short	0x0020


	//----- nvinfo : EIATTR_SW_WAR
	.align		4
.L_19:
        /*0074*/ 	.byte	0x04, 0x36
        /*0076*/ 	.short	(.L_21 - .L_20)
.L_20:
        /*0078*/ 	.word	0x00000008
.L_21:


//--------------------- .nv.callgraph             --------------------------
	.section	.nv.callgraph,"",@"SHT_CUDA_CALLGRAPH"
	.align	4
	.sectionentsize	8
	.align		4
        /*0000*/ 	.word	0x00000000
	.align		4
        /*0004*/ 	.word	0xffffffff
	.align		4
        /*0008*/ 	.word	0x00000000
	.align		4
        /*000c*/ 	.word	0xfffffffe
	.align		4
        /*0010*/ 	.word	0x00000000
	.align		4
        /*0014*/ 	.word	0xfffffffd
	.align		4
        /*0018*/ 	.word	0x00000000
	.align		4
        /*001c*/ 	.word	0xfffffffc


//--------------------- .text._Z22sum_csv_data_with_cudaPdS_S_S_ --------------------------
	.section	.text._Z22sum_csv_data_with_cudaPdS_S_S_,"ax",@progbits
	.align	128
        .global         _Z22sum_csv_data_with_cudaPdS_S_S_
        .type           _Z22sum_csv_data_with_cudaPdS_S_S_,@function
        .size           _Z22sum_csv_data_with_cudaPdS_S_S_,(.L_x_1 - _Z22sum_csv_data_with_cudaPdS_S_S_)
        .other          _Z22sum_csv_data_with_cudaPdS_S_S_,@"STO_CUDA_ENTRY STV_DEFAULT"
_Z22sum_csv_data_with_cudaPdS_S_S_:
.text._Z22sum_csv_data_with_cudaPdS_S_S_:
[----:B------:R-:W-:Y:S01]  /*0000*/  LDC R1, c[0x0][0x37c] ;  /* 0x0000df00ff017b82 */ /* 0x000fe20000000800 */
[----:B------:R-:W0:Y:S01]  /*0010*/  S2R R13, SR_TID.X ;  /* 0x00000000000d7919 */ /* 0x000e220000002100 */
[----:B------:R-:W0:Y:S02]  /*0020*/  S2R R0, SR_CTAID.X ;  /* 0x0000000000007919 */ /* 0x000e240000002500 */
[----:B0-----:R-:W-:-:S05]  /*0030*/  IMAD R13, R0, 0x3e8, R13 ;  /* 0x000003e8000d7824 */ /* 0x001fca00078e020d */
[----:B------:R-:W-:-:S13]  /*0040*/  ISETP.GT.U32.AND P0, PT, R13, 0xf423f, PT ;  /* 0x000f423f0d00780c */ /* 0x000fda0003f04070 */
[----:B------:R-:W-:Y:S05]  /*0050*/  @P0 EXIT ;  /* 0x000000000000094d */ /* 0x000fea0003800000 */
[----:B------:R-:W0:Y:S01]  /*0060*/  LDC.64 R2, c[0x0][0x388] ;  /* 0x0000e200ff027b82 */ /* 0x000e220000000a00 */
[----:B------:R-:W1:Y:S07]  /*0070*/  LDCU.64 UR4, c[0x0][0x358] ;  /* 0x00006b00ff0477ac */ /* 0x000e6e0008000a00 */
[----:B------:R-:W2:Y:S08]  /*0080*/  LDC.64 R4, c[0x0][0x390] ;  /* 0x0000e400ff047b82 */ /* 0x000eb00000000a00 */
[----:B------:R-:W3:Y:S01]  /*0090*/  LDC.64 R6, c[0x0][0x398] ;  /* 0x0000e600ff067b82 */ /* 0x000ee20000000a00 */
[----:B0-----:R-:W-:-:S07]  /*00a0*/  IMAD.WIDE.U32 R2, R13, 0x8, R2 ;  /* 0x000000080d027825 */ /* 0x001fce00078e0002 */
[----:B------:R-:W0:Y:S01]  /*00b0*/  LDC.64 R10, c[0x0][0x380] ;  /* 0x0000e000ff0a7b82 */ /* 0x000e220000000a00 */
[----:B-1----:R-:W4:Y:S01]  /*00c0*/  LDG.E.64 R2, desc[UR4][R2.64] ;  /* 0x0000000402027981 */ /* 0x002f22000c1e1b00 */
[----:B--2---:R-:W-:-:S06]  /*00d0*/  IMAD.WIDE.U32 R4, R13, 0x8, R4 ;  /* 0x000000080d047825 */ /* 0x004fcc00078e0004 */
[----:B------:R-:W4:Y:S01]  /*00e0*/  LDG.E.64 R4, desc[UR4][R4.64] ;  /* 0x0000000404047981 */ /* 0x000f22000c1e1b00 */
[----:B---3--:R-:W-:-:S06]  /*00f0*/  IMAD.WIDE.U32 R6, R13, 0x8, R6 ;  /* 0x000000080d067825 */ /* 0x008fcc00078e0006 */
[----:B------:R-:W2:Y:S01]  /*0100*/  LDG.E.64 R6, desc[UR4][R6.64] ;  /* 0x0000000406067981 */ /* 0x000ea2000c1e1b00 */
[----:B0-----:R-:W-:Y:S01]  /*0110*/  IMAD.WIDE.U32 R10, R13, 0x8, R10 ;  /* 0x000000080d0a7825 */ /* 0x001fe200078e000a */
[----:B----4-:R-:W-:-:S08]  /*0120*/  DADD R8, R2, R4 ;  /* 0x0000000002087229 */ /* 0x010fd00000000004 */
[----:B--2---:R-:W-:-:S07]  /*0130*/  DADD R8, R6, R8 ;  /* 0x0000000006087229 */ /* 0x004fce0000000008 */
[----:B------:R-:W-:Y:S01]  /*0140*/  STG.E.64 desc[UR4][R10.64], R8 ;  /* 0x000000080a007986 */ /* 0x000fe2000c101b04 */
[----:B------:R-:W-:Y:S05]  /*0150*/  EXIT ;  /* 0x000000000000794d */ /* 0x000fea0003800000 */
.L_x_0:
[----:B------:R-:W-:-:S00]  /*0160*/  BRA `(.L_x_0) ;  /* 0xfffffffc00fc7947 */ /* 0x000fc0000383ffff */
[----:B------:R-:W-:-:S00]  /*0170*/  NOP ;  /* 0x0000000000007918 */ /* 0x000fc00000000000 */
        /* <DEDUP_REMOVED lines=8> */
.L_x_1:


//--------------------- .nv.shared.reserved.0     --------------------------
	.section	.nv.shared.reserved.0,"aw",@nobits
	.weak		__nv_reservedSMEM_offset_0_alias
	.size		__nv_reservedSMEM_offset_0_alias, 0, 64
	.other		__nv_reservedSMEM_offset_0_alias,@"STO_CUDA_RESERVED_SHARED STV_DEFAULT"
__nv_reservedSMEM_offset_0_alias:
	.zero		0
	.zero		64


//--------------------- .nv.constant0._Z22sum_csv_data_with_cudaPdS_S_S_ --------------------------
	.section	.nv.constant0._Z22sum_csv_data_with_cudaPdS_S_S_,"a",@progbits
	.sectionflags	@""
	.align	4
.nv.constant0._Z22sum_csv_data_with_cudaPdS_S_S_:
	.zero		928


//--------------------- SYMBOLS --------------------------

	.type		.nv.reservedSmem.offset0,@object
	.size		.nv.reservedSmem.offset0,0x4
